	.headerflags	@"EF_CUDA_TEXMODE_UNIFIED EF_CUDA_64BIT_ADDRESS EF_CUDA_ACCELERATORS EF_CUDA_SM90 EF_CUDA_VIRTUAL_SM(EF_CUDA_SM90)"
	.elftype	@"ET_EXEC"


//--------------------- .nv.info                  --------------------------
	.section	.nv.info,"",@"SHT_CUDA_INFO"
	.align	4


	//----- nvinfo : EIATTR_REGCOUNT
	.align		4
        /*0000*/ 	.byte	0x04, 0x2f
        /*0002*/ 	.short	(.L_1 - .L_0)
	.align		4
.L_0:
        /*0004*/ 	.word	index@(triton_poi_fused_relu_threshold_backward_1)
        /*0008*/ 	.word	0x0000000c


	//----- nvinfo : EIATTR_MIN_STACK_SIZE
	.align		4
.L_1:
        /*000c*/ 	.byte	0x04, 0x12
        /*000e*/ 	.short	(.L_3 - .L_2)
	.align		4
.L_2:
        /*0010*/ 	.word	index@(triton_poi_fused_relu_threshold_backward_1)
        /*0014*/ 	.word	0x00000000


	//----- nvinfo : EIATTR_FRAME_SIZE
	.align		4
.L_3:
        /*0018*/ 	.byte	0x04, 0x11
        /*001a*/ 	.short	(.L_5 - .L_4)
	.align		4
.L_4:
        /*001c*/ 	.word	index@(triton_poi_fused_relu_threshold_backward_1)
        /*0020*/ 	.word	0x00000000


	//----- nvinfo : EIATTR_MIN_STACK_SIZE
	.align		4
.L_5:
        /*0024*/ 	.byte	0x04, 0x12
        /*0026*/ 	.short	(.L_7 - .L_6)
	.align		4
.L_6:
        /*0028*/ 	.word	index@(triton_poi_fused_relu_threshold_backward_1)
        /*002c*/ 	.word	0x00000000
.L_7:


//--------------------- .nv.info.triton_poi_fused_relu_threshold_backward_1 --------------------------
	.section	.nv.info.triton_poi_fused_relu_threshold_backward_1,"",@"SHT_CUDA_INFO"
	.sectionflags	@""
	.align	4


	//----- nvinfo : EIATTR_CUDA_API_VERSION
	.align		4
        /*0000*/ 	.byte	0x04, 0x37
        /*0002*/ 	.short	(.L_9 - .L_8)
.L_8:
        /*0004*/ 	.word	0x0000007c


	//----- nvinfo : EIATTR_KPARAM_INFO
	.align		4
.L_9:
        /*0008*/ 	.byte	0x04, 0x17
        /*000a*/ 	.short	(.L_11 - .L_10)
.L_10:
        /*000c*/ 	.word	0x00000000
        /*0010*/ 	.short	0x0003
        /*0012*/ 	.short	0x0018
        /*0014*/ 	.byte	0x00, 0xf0, 0x11, 0x00


	//----- nvinfo : EIATTR_KPARAM_INFO
	.align		4
.L_11:
        /*0018*/ 	.byte	0x04, 0x17
        /*001a*/ 	.short	(.L_13 - .L_12)
.L_12:
        /*001c*/ 	.word	0x00000000
        /*0020*/ 	.short	0x0002
        /*0022*/ 	.short	0x0010
        /*0024*/ 	.byte	0x00, 0xf4, 0x21, 0x00


	//----- nvinfo : EIATTR_KPARAM_INFO
	.align		4
.L_13:
        /*0028*/ 	.byte	0x04, 0x17
        /*002a*/ 	.short	(.L_15 - .L_14)
.L_14:
        /*002c*/ 	.word	0x00000000
        /*0030*/ 	.short	0x0001
        /*0032*/ 	.short	0x0008
        /*0034*/ 	.byte	0x00, 0xf4, 0x21, 0x00


	//----- nvinfo : EIATTR_KPARAM_INFO
	.align		4
.L_15:
        /*0038*/ 	.byte	0x04, 0x17
        /*003a*/ 	.short	(.L_17 - .L_16)
.L_16:
        /*003c*/ 	.word	0x00000000
        /*0040*/ 	.short	0x0000
        /*0042*/ 	.short	0x0000
        /*0044*/ 	.byte	0x00, 0xf4, 0x21, 0x00


	//----- nvinfo : EIATTR_SPARSE_MMA_MASK
	.align		4
.L_17:
        /*0048*/ 	.byte	0x03, 0x50
        /*004a*/ 	.short	0x0000


	//----- nvinfo : EIATTR_MAXREG_COUNT
	.align		4
        /*004c*/ 	.byte	0x03, 0x1b
        /*004e*/ 	.short	0x00ff


	//----- nvinfo : EIATTR_EXIT_INSTR_OFFSETS
	.align		4
        /*0050*/ 	.byte	0x04, 0x1c
        /*0052*/ 	.short	(.L_19 - .L_18)


	//   ....[0]....
.L_18:
        /*0054*/ 	.word	0x000001a0


	//   ....[1]....
        /*0058*/ 	.word	0x000001c0


	//----- nvinfo : EIATTR_REQNTID
	.align		4
.L_19:
        /*005c*/ 	.byte	0x04, 0x10
        /*005e*/ 	.short	(.L_21 - .L_20)
.L_20:
        /*0060*/ 	.word	0x00000020
        /*0064*/ 	.word	0x00000001
        /*0068*/ 	.word	0x00000001


	//----- nvinfo : EIATTR_CBANK_PARAM_SIZE
	.align		4
.L_21:
        /*006c*/ 	.byte	0x03, 0x19
        /*006e*/ 	.short	0x001c


	//----- nvinfo : EIATTR_PARAM_CBANK
	.align		4
        /*0070*/ 	.byte	0x04, 0x0a
        /*0072*/ 	.short	(.L_23 - .L_22)
	.align		4
.L_22:
        /*0074*/ 	.word	index@(.nv.constant0.triton_poi_fused_relu_threshold_backward_1)
        /*0078*/ 	.short	0x0210
        /*007a*/ 	.short	0x001c


	//----- nvinfo : EIATTR_SW_WAR
	.align		4
.L_23:
        /*007c*/ 	.byte	0x04, 0x36
        /*007e*/ 	.short	(.L_25 - .L_24)
.L_24:
        /*0080*/ 	.word	0x00000008
.L_25:


//--------------------- .nv.callgraph             --------------------------
	.section	.nv.callgraph,"",@"SHT_CUDA_CALLGRAPH"
	.align	4
	.sectionentsize	8
	.align		4
        /*0000*/ 	.word	0x00000000
	.align		4
        /*0004*/ 	.word	0xffffffff
	.align		4
        /*0008*/ 	.word	0x00000000
	.align		4
        /*000c*/ 	.word	0xfffffffe
	.align		4
        /*0010*/ 	.word	0x00000000
	.align		4
        /*0014*/ 	.word	0xfffffffd
	.align		4
        /*0018*/ 	.word	0x00000000
	.align		4
        /*001c*/ 	.word	0xfffffffc


//--------------------- .text.triton_poi_fused_relu_threshold_backward_1 --------------------------
	.section	.text.triton_poi_fused_relu_threshold_backward_1,"ax",@progbits
	.align	128
        .global         triton_poi_fused_relu_threshold_backward_1
        .type           triton_poi_fused_relu_threshold_backward_1,@function
        .size           triton_poi_fused_relu_threshold_backward_1,(.L_x_1 - triton_poi_fused_relu_threshold_backward_1)
        .other          triton_poi_fused_relu_threshold_backward_1,@"STO_CUDA_ENTRY STV_DEFAULT"
triton_poi_fused_relu_threshold_backward_1:
.text.triton_poi_fused_relu_threshold_backward_1:
[----:B------:R-:W0:Y:S02]  /*0000*/  LDC R1, c[0x0][0x28] ;  /* 0x00000a00ff017b82 */ /* 0x000e240000000800 */
[----:B------:R-:W1:Y:S01]  /*0010*/  S2R R6, SR_TID.X ;  /* 0x0000000000067919 */ /* 0x000e620000002100 */
[----:B------:R-:W2:Y:S01]  /*0020*/  LDC.64 R4, c[0x0][0x218] ;  /* 0x00008600ff047b82 */ /* 0x000ea20000000a00 */
[----:B------:R-:W-:Y:S01]  /*0030*/  IMAD.MOV.U32 R9, RZ, RZ, RZ ;  /* 0x000000ffff097224 */ /* 0x000fe200078e00ff */
[----:B------:R-:W-:Y:S01]  /*0040*/  ULDC.64 UR4, c[0x0][0x208] ;  /* 0x0000820000047ab9 */ /* 0x000fe20000000a00 */
[----:B------:R-:W3:Y:S01]  /*0050*/  S2R R7, SR_CTAID.X ;  /* 0x0000000000077919 */ /* 0x000ee20000002500 */
[----:B------:R-:W-:-:S04]  /*0060*/  ULDC.64 UR6, c[0x0][0x220] ;  /* 0x0000880000067ab9 */ /* 0x000fc80000000a00 */
[----:B------:R-:W4:Y:S01]  /*0070*/  LDC.64 R2, c[0x0][0x210] ;  /* 0x00008400ff027b82 */ /* 0x000f220000000a00 */
[----:B-1----:R-:W-:-:S05]  /*0080*/  LOP3.LUT R0, R6, 0xf, RZ, 0xc0, !PT ;  /* 0x0000000f06007812 */ /* 0x002fca00078ec0ff */
[----:B---3--:R-:W-:Y:S02]  /*0090*/  IMAD R7, R7, 0x10, R0 ;  /* 0x0000001007077824 */ /* 0x008fe400078e0200 */
[----:B------:R-:W-:Y:S02]  /*00a0*/  IMAD.MOV.U32 R0, RZ, RZ, RZ ;  /* 0x000000ffff007224 */ /* 0x000fe400078e00ff */
[C---:B--2---:R-:W-:Y:S01]  /*00b0*/  IMAD.WIDE R4, R7.reuse, 0x4, R4 ;  /* 0x0000000407047825 */ /* 0x044fe200078e0204 */
[----:B------:R-:W-:-:S03]  /*00c0*/  ISETP.GE.AND P0, PT, R7, 0x10, PT ;  /* 0x000000100700780c */ /* 0x000fc60003f06270 */
[----:B----4-:R-:W-:-:S10]  /*00d0*/  IMAD.WIDE R2, R7, 0x4, R2 ;  /* 0x0000000407027825 */ /* 0x010fd400078e0202 */
[----:B------:R-:W2:Y:S04]  /*00e0*/  @!P0 LDG.E R9, desc[UR4][R4.64] ;  /* 0x0000000404098981 */ /* 0x000ea8000c1e1900 */
[----:B------:R-:W2:Y:S01]  /*00f0*/  @!P0 LDG.E R0, desc[UR4][R2.64] ;  /* 0x0000000402008981 */ /* 0x000ea2000c1e1900 */
[----:B------:R-:W-:-:S04]  /*0100*/  LOP3.LUT P0, RZ, R6, 0x10, RZ, 0xc0, !PT ;  /* 0x0000001006ff7812 */ /* 0x000fc8000780c0ff */
[----:B------:R-:W-:Y:S01]  /*0110*/  ISETP.LT.AND P0, PT, R7, 0x10, !P0 ;  /* 0x000000100700780c */ /* 0x000fe20004701270 */
[----:B--2---:R-:W-:Y:S01]  /*0120*/  FADD R6, R9, R0 ;  /* 0x0000000009067221 */ /* 0x004fe20000000000 */
[----:B------:R-:W-:-:S04]  /*0130*/  FSETP.GEU.AND P1, PT, R0, -R9, PT ;  /* 0x800000090000720b */ /* 0x000fc80003f2e000 */
[----:B------:R-:W-:Y:S02]  /*0140*/  FSEL R9, R6, RZ, P1 ;  /* 0x000000ff06097208 */ /* 0x000fe40000800000 */
[----:B------:R-:W-:Y:S02]  /*0150*/  IADD3 R6, P1, R7, UR6, RZ ;  /* 0x0000000607067c10 */ /* 0x000fe4000ff3e0ff */
[----:B------:R-:W-:-:S03]  /*0160*/  FSETP.GTU.AND P2, PT, R9, RZ, PT ;  /* 0x000000ff0900720b */ /* 0x000fc60003f4c000 */
[----:B------:R1:W-:Y:S01]  /*0170*/  @P0 STG.E desc[UR4][R2.64], R9 ;  /* 0x0000000902000986 */ /* 0x0003e2000c101904 */
[----:B------:R-:W-:Y:S02]  /*0180*/  LEA.HI.X.SX32 R7, R7, UR7, 0x1, P1 ;  /* 0x0000000707077c11 */ /* 0x000fe400088f0eff */
[----:B------:R-:W-:Y:S01]  /*0190*/  SEL R5, RZ, 0x1, P2 ;  /* 0x00000001ff057807 */ /* 0x000fe20001000000 */
[----:B------:R-:W-:Y:S06]  /*01a0*/  @!P0 EXIT ;  /* 0x000000000000894d */ /* 0x000fec0003800000 */
[----:B------:R-:W-:Y:S01]  /*01b0*/  STG.E.U8 desc[UR4][R6.64], R5 ;  /* 0x0000000506007986 */ /* 0x000fe2000c101104 */
[----:B------:R-:W-:Y:S05]  /*01c0*/  EXIT ;  /* 0x000000000000794d */ /* 0x000fea0003800000 */
.L_x_0:
[----:B------:R-:W-:-:S00]  /*01d0*/  BRA `(.L_x_0) ;  /* 0xfffffffc00fc7947 */ /* 0x000fc0000383ffff */
[----:B------:R-:W-:-:S00]  /*01e0*/  NOP ;  /* 0x0000000000007918 */ /* 0x000fc00000000000 */
        /* <DEDUP_REMOVED lines=9> */
.L_x_1:


//--------------------- .nv.constant0.triton_poi_fused_relu_threshold_backward_1 --------------------------
	.section	.nv.constant0.triton_poi_fused_relu_threshold_backward_1,"a",@progbits
	.sectionflags	@""
	.align	4
.nv.constant0.triton_poi_fused_relu_threshold_backward_1:
	.zero		556
